//
// Generated by NVIDIA NVVM Compiler
//
// Compiler Build ID: CL-36424714
// Cuda compilation tools, release 13.0, V13.0.88
// Based on NVVM 20.0.0
//

.version 9.0
.target sm_100
.address_size 64

	// .globl	_Z17convolutionRowGPUPfS_S_iii

.visible .entry _Z17convolutionRowGPUPfS_S_iii(
	.param .u64 .ptr .align 1 _Z17convolutionRowGPUPfS_S_iii_param_0,
	.param .u64 .ptr .align 1 _Z17convolutionRowGPUPfS_S_iii_param_1,
	.param .u64 .ptr .align 1 _Z17convolutionRowGPUPfS_S_iii_param_2,
	.param .u32 _Z17convolutionRowGPUPfS_S_iii_param_3,
	.param .u32 _Z17convolutionRowGPUPfS_S_iii_param_4,
	.param .u32 _Z17convolutionRowGPUPfS_S_iii_param_5
)
{
	.reg .pred 	%p<7>;
	.reg .b16 	%rs<3>;
	.reg .b32 	%r<61>;
	.reg .b32 	%f<103>;
	.reg .b64 	%rd<27>;

	ld.param.u64 	%rd4, [_Z17convolutionRowGPUPfS_S_iii_param_0];
	ld.param.u64 	%rd5, [_Z17convolutionRowGPUPfS_S_iii_param_1];
	ld.param.u64 	%rd6, [_Z17convolutionRowGPUPfS_S_iii_param_2];
	ld.param.u32 	%r32, [_Z17convolutionRowGPUPfS_S_iii_param_3];
	ld.param.u32 	%r33, [_Z17convolutionRowGPUPfS_S_iii_param_5];
	cvta.to.global.u64 	%rd1, %rd6;
	cvta.to.global.u64 	%rd2, %rd5;
	mov.u32 	%r34, %ctaid.x;
	mov.u32 	%r35, %ntid.x;
	mul.lo.s32 	%r1, %r34, %r35;
	mov.u32 	%r2, %tid.x;
	add.s32 	%r3, %r1, %r2;
	mov.u32 	%r36, %ctaid.y;
	mov.u32 	%r37, %ntid.y;
	mov.u32 	%r38, %tid.y;
	mad.lo.s32 	%r4, %r36, %r37, %r38;
	setp.lt.s32 	%p1, %r33, 0;
	mov.f32 	%f98, 0f00000000;
	@%p1 bra 	$L__BB0_10;
	neg.s32 	%r55, %r33;
	mul.lo.s32 	%r6, %r32, %r4;
	add.s32 	%r7, %r6, %r3;
	shl.b32 	%r8, %r33, 1;
	setp.lt.u32 	%p2, %r33, 8;
	mov.f32 	%f98, 0f00000000;
	@%p2 bra 	$L__BB0_4;
	add.s32 	%r39, %r8, 1;
	and.b32  	%r40, %r39, -16;
	neg.s32 	%r53, %r40;
	sub.s32 	%r51, %r7, %r33;
	mov.f32 	%f98, 0f00000000;
	mov.u32 	%r52, %r8;
$L__BB0_3:
	.pragma "nounroll";
	mul.wide.s32 	%rd7, %r51, 4;
	add.s64 	%rd8, %rd2, %rd7;
	ld.global.f32 	%f14, [%rd8];
	mul.wide.s32 	%rd9, %r52, 4;
	add.s64 	%rd10, %rd1, %rd9;
	ld.global.f32 	%f15, [%rd10];
	fma.rn.f32 	%f16, %f14, %f15, %f98;
	ld.global.f32 	%f17, [%rd8+4];
	ld.global.f32 	%f18, [%rd10+-4];
	fma.rn.f32 	%f19, %f17, %f18, %f16;
	ld.global.f32 	%f20, [%rd8+8];
	ld.global.f32 	%f21, [%rd10+-8];
	fma.rn.f32 	%f22, %f20, %f21, %f19;
	ld.global.f32 	%f23, [%rd8+12];
	ld.global.f32 	%f24, [%rd10+-12];
	fma.rn.f32 	%f25, %f23, %f24, %f22;
	ld.global.f32 	%f26, [%rd8+16];
	ld.global.f32 	%f27, [%rd10+-16];
	fma.rn.f32 	%f28, %f26, %f27, %f25;
	ld.global.f32 	%f29, [%rd8+20];
	ld.global.f32 	%f30, [%rd10+-20];
	fma.rn.f32 	%f31, %f29, %f30, %f28;
	ld.global.f32 	%f32, [%rd8+24];
	ld.global.f32 	%f33, [%rd10+-24];
	fma.rn.f32 	%f34, %f32, %f33, %f31;
	ld.global.f32 	%f35, [%rd8+28];
	ld.global.f32 	%f36, [%rd10+-28];
	fma.rn.f32 	%f37, %f35, %f36, %f34;
	ld.global.f32 	%f38, [%rd8+32];
	ld.global.f32 	%f39, [%rd10+-32];
	fma.rn.f32 	%f40, %f38, %f39, %f37;
	ld.global.f32 	%f41, [%rd8+36];
	ld.global.f32 	%f42, [%rd10+-36];
	fma.rn.f32 	%f43, %f41, %f42, %f40;
	ld.global.f32 	%f44, [%rd8+40];
	ld.global.f32 	%f45, [%rd10+-40];
	fma.rn.f32 	%f46, %f44, %f45, %f43;
	ld.global.f32 	%f47, [%rd8+44];
	ld.global.f32 	%f48, [%rd10+-44];
	fma.rn.f32 	%f49, %f47, %f48, %f46;
	ld.global.f32 	%f50, [%rd8+48];
	ld.global.f32 	%f51, [%rd10+-48];
	fma.rn.f32 	%f52, %f50, %f51, %f49;
	ld.global.f32 	%f53, [%rd8+52];
	ld.global.f32 	%f54, [%rd10+-52];
	fma.rn.f32 	%f55, %f53, %f54, %f52;
	ld.global.f32 	%f56, [%rd8+56];
	ld.global.f32 	%f57, [%rd10+-56];
	fma.rn.f32 	%f58, %f56, %f57, %f55;
	ld.global.f32 	%f59, [%rd8+60];
	ld.global.f32 	%f60, [%rd10+-60];
	fma.rn.f32 	%f98, %f59, %f60, %f58;
	add.s32 	%r55, %r55, 16;
	add.s32 	%r53, %r53, 16;
	add.s32 	%r52, %r52, -16;
	add.s32 	%r51, %r51, 16;
	setp.ne.s32 	%p3, %r53, 0;
	@%p3 bra 	$L__BB0_3;
$L__BB0_4:
	and.b32  	%r41, %r8, 14;
	setp.lt.u32 	%p4, %r41, 7;
	@%p4 bra 	$L__BB0_6;
	add.s32 	%r42, %r7, %r55;
	mul.wide.s32 	%rd11, %r42, 4;
	add.s64 	%rd12, %rd2, %rd11;
	ld.global.f32 	%f61, [%rd12];
	sub.s32 	%r43, %r33, %r55;
	mul.wide.s32 	%rd13, %r43, 4;
	add.s64 	%rd14, %rd1, %rd13;
	ld.global.f32 	%f62, [%rd14];
	fma.rn.f32 	%f63, %f61, %f62, %f98;
	ld.global.f32 	%f64, [%rd12+4];
	ld.global.f32 	%f65, [%rd14+-4];
	fma.rn.f32 	%f66, %f64, %f65, %f63;
	ld.global.f32 	%f67, [%rd12+8];
	ld.global.f32 	%f68, [%rd14+-8];
	fma.rn.f32 	%f69, %f67, %f68, %f66;
	ld.global.f32 	%f70, [%rd12+12];
	ld.global.f32 	%f71, [%rd14+-12];
	fma.rn.f32 	%f72, %f70, %f71, %f69;
	ld.global.f32 	%f73, [%rd12+16];
	ld.global.f32 	%f74, [%rd14+-16];
	fma.rn.f32 	%f75, %f73, %f74, %f72;
	ld.global.f32 	%f76, [%rd12+20];
	ld.global.f32 	%f77, [%rd14+-20];
	fma.rn.f32 	%f78, %f76, %f77, %f75;
	ld.global.f32 	%f79, [%rd12+24];
	ld.global.f32 	%f80, [%rd14+-24];
	fma.rn.f32 	%f81, %f79, %f80, %f78;
	ld.global.f32 	%f82, [%rd12+28];
	ld.global.f32 	%f83, [%rd14+-28];
	fma.rn.f32 	%f98, %f82, %f83, %f81;
	add.s32 	%r55, %r55, 8;
$L__BB0_6:
	and.b32  	%r44, %r8, 6;
	setp.lt.u32 	%p5, %r44, 3;
	@%p5 bra 	$L__BB0_8;
	add.s32 	%r45, %r7, %r55;
	mul.wide.s32 	%rd15, %r45, 4;
	add.s64 	%rd16, %rd2, %rd15;
	ld.global.f32 	%f84, [%rd16];
	sub.s32 	%r46, %r33, %r55;
	mul.wide.s32 	%rd17, %r46, 4;
	add.s64 	%rd18, %rd1, %rd17;
	ld.global.f32 	%f85, [%rd18];
	fma.rn.f32 	%f86, %f84, %f85, %f98;
	ld.global.f32 	%f87, [%rd16+4];
	ld.global.f32 	%f88, [%rd18+-4];
	fma.rn.f32 	%f89, %f87, %f88, %f86;
	ld.global.f32 	%f90, [%rd16+8];
	ld.global.f32 	%f91, [%rd18+-8];
	fma.rn.f32 	%f92, %f90, %f91, %f89;
	ld.global.f32 	%f93, [%rd16+12];
	ld.global.f32 	%f94, [%rd18+-12];
	fma.rn.f32 	%f98, %f93, %f94, %f92;
	add.s32 	%r55, %r55, 4;
$L__BB0_8:
	mul.wide.s32 	%rd19, %r33, 4;
	add.s64 	%rd3, %rd1, %rd19;
	add.s32 	%r47, %r2, %r55;
	add.s32 	%r48, %r47, %r1;
	add.s32 	%r59, %r48, %r6;
	cvt.u16.u32 	%rs1, %r33;
	and.b16  	%rs2, %rs1, 1;
	mul.wide.u16 	%r49, %rs2, 2;
	neg.s32 	%r58, %r49;
$L__BB0_9:
	.pragma "nounroll";
	mul.wide.s32 	%rd20, %r55, 4;
	sub.s64 	%rd21, %rd3, %rd20;
	mul.wide.s32 	%rd22, %r59, 4;
	add.s64 	%rd23, %rd2, %rd22;
	ld.global.f32 	%f95, [%rd23];
	ld.global.f32 	%f96, [%rd21];
	fma.rn.f32 	%f98, %f95, %f96, %f98;
	add.s32 	%r55, %r55, 1;
	add.s32 	%r59, %r59, 1;
	add.s32 	%r58, %r58, 1;
	setp.ne.s32 	%p6, %r58, 1;
	@%p6 bra 	$L__BB0_9;
$L__BB0_10:
	cvta.to.global.u64 	%rd24, %rd4;
	mad.lo.s32 	%r50, %r32, %r4, %r3;
	mul.wide.s32 	%rd25, %r50, 4;
	add.s64 	%rd26, %rd24, %rd25;
	st.global.f32 	[%rd26], %f98;
	ret;

}
	// .globl	_Z20convolutionColumnGPUPfS_S_iii
.visible .entry _Z20convolutionColumnGPUPfS_S_iii(
	.param .u64 .ptr .align 1 _Z20convolutionColumnGPUPfS_S_iii_param_0,
	.param .u64 .ptr .align 1 _Z20convolutionColumnGPUPfS_S_iii_param_1,
	.param .u64 .ptr .align 1 _Z20convolutionColumnGPUPfS_S_iii_param_2,
	.param .u32 _Z20convolutionColumnGPUPfS_S_iii_param_3,
	.param .u32 _Z20convolutionColumnGPUPfS_S_iii_param_4,
	.param .u32 _Z20convolutionColumnGPUPfS_S_iii_param_5
)
{
	.reg .pred 	%p<7>;
	.reg .b32 	%r<51>;
	.reg .b32 	%f<59>;
	.reg .b64 	%rd<39>;

	ld.param.u64 	%rd3, [_Z20convolutionColumnGPUPfS_S_iii_param_0];
	ld.param.u64 	%rd4, [_Z20convolutionColumnGPUPfS_S_iii_param_1];
	ld.param.u64 	%rd5, [_Z20convolutionColumnGPUPfS_S_iii_param_2];
	ld.param.u32 	%r21, [_Z20convolutionColumnGPUPfS_S_iii_param_3];
	ld.param.u32 	%r22, [_Z20convolutionColumnGPUPfS_S_iii_param_5];
	cvta.to.global.u64 	%rd1, %rd5;
	cvta.to.global.u64 	%rd2, %rd4;
	mov.u32 	%r23, %ctaid.x;
	mov.u32 	%r24, %ntid.x;
	mov.u32 	%r25, %tid.x;
	mad.lo.s32 	%r1, %r23, %r24, %r25;
	mov.u32 	%r26, %ctaid.y;
	mov.u32 	%r27, %ntid.y;
	mov.u32 	%r28, %tid.y;
	mad.lo.s32 	%r2, %r26, %r27, %r28;
	setp.lt.s32 	%p1, %r22, 0;
	mov.f32 	%f58, 0f00000000;
	@%p1 bra 	$L__BB1_9;
	neg.s32 	%r48, %r22;
	setp.lt.u32 	%p2, %r22, 4;
	mov.f32 	%f55, 0f00000000;
	@%p2 bra 	$L__BB1_4;
	shl.b32 	%r45, %r22, 1;
	and.b32  	%r29, %r45, -8;
	neg.s32 	%r46, %r29;
	sub.s32 	%r30, %r2, %r22;
	mad.lo.s32 	%r44, %r21, %r30, %r1;
	shl.b32 	%r7, %r21, 3;
	mov.f32 	%f55, 0f00000000;
	mul.wide.s32 	%rd10, %r21, 4;
$L__BB1_3:
	.pragma "nounroll";
	mul.wide.s32 	%rd6, %r44, 4;
	add.s64 	%rd7, %rd2, %rd6;
	ld.global.f32 	%f13, [%rd7];
	mul.wide.s32 	%rd8, %r45, 4;
	add.s64 	%rd9, %rd1, %rd8;
	ld.global.f32 	%f14, [%rd9];
	fma.rn.f32 	%f15, %f13, %f14, %f55;
	add.s64 	%rd11, %rd7, %rd10;
	ld.global.f32 	%f16, [%rd11];
	ld.global.f32 	%f17, [%rd9+-4];
	fma.rn.f32 	%f18, %f16, %f17, %f15;
	add.s64 	%rd12, %rd11, %rd10;
	ld.global.f32 	%f19, [%rd12];
	ld.global.f32 	%f20, [%rd9+-8];
	fma.rn.f32 	%f21, %f19, %f20, %f18;
	add.s64 	%rd13, %rd12, %rd10;
	ld.global.f32 	%f22, [%rd13];
	ld.global.f32 	%f23, [%rd9+-12];
	fma.rn.f32 	%f24, %f22, %f23, %f21;
	add.s64 	%rd14, %rd13, %rd10;
	ld.global.f32 	%f25, [%rd14];
	ld.global.f32 	%f26, [%rd9+-16];
	fma.rn.f32 	%f27, %f25, %f26, %f24;
	add.s64 	%rd15, %rd14, %rd10;
	ld.global.f32 	%f28, [%rd15];
	ld.global.f32 	%f29, [%rd9+-20];
	fma.rn.f32 	%f30, %f28, %f29, %f27;
	add.s64 	%rd16, %rd15, %rd10;
	ld.global.f32 	%f31, [%rd16];
	ld.global.f32 	%f32, [%rd9+-24];
	fma.rn.f32 	%f33, %f31, %f32, %f30;
	add.s64 	%rd17, %rd16, %rd10;
	ld.global.f32 	%f34, [%rd17];
	ld.global.f32 	%f35, [%rd9+-28];
	fma.rn.f32 	%f55, %f34, %f35, %f33;
	add.s32 	%r48, %r48, 8;
	add.s32 	%r46, %r46, 8;
	add.s32 	%r45, %r45, -8;
	add.s32 	%r44, %r44, %r7;
	setp.ne.s32 	%p3, %r46, 0;
	@%p3 bra 	$L__BB1_3;
$L__BB1_4:
	shl.b32 	%r31, %r22, 1;
	and.b32  	%r32, %r31, 6;
	setp.lt.u32 	%p4, %r32, 3;
	@%p4 bra 	$L__BB1_6;
	add.s32 	%r33, %r48, %r2;
	mad.lo.s32 	%r34, %r33, %r21, %r1;
	mul.wide.s32 	%rd18, %r34, 4;
	add.s64 	%rd19, %rd2, %rd18;
	ld.global.f32 	%f36, [%rd19];
	sub.s32 	%r35, %r22, %r48;
	mul.wide.s32 	%rd20, %r35, 4;
	add.s64 	%rd21, %rd1, %rd20;
	ld.global.f32 	%f37, [%rd21];
	fma.rn.f32 	%f38, %f36, %f37, %f55;
	mul.wide.s32 	%rd22, %r21, 4;
	add.s64 	%rd23, %rd19, %rd22;
	ld.global.f32 	%f39, [%rd23];
	ld.global.f32 	%f40, [%rd21+-4];
	fma.rn.f32 	%f41, %f39, %f40, %f38;
	add.s64 	%rd24, %rd23, %rd22;
	ld.global.f32 	%f42, [%rd24];
	ld.global.f32 	%f43, [%rd21+-8];
	fma.rn.f32 	%f44, %f42, %f43, %f41;
	add.s64 	%rd25, %rd24, %rd22;
	ld.global.f32 	%f45, [%rd25];
	ld.global.f32 	%f46, [%rd21+-12];
	fma.rn.f32 	%f55, %f45, %f46, %f44;
	add.s32 	%r48, %r48, 4;
$L__BB1_6:
	and.b32  	%r36, %r22, 1;
	setp.eq.b32 	%p5, %r36, 1;
	not.pred 	%p6, %p5;
	@%p6 bra 	$L__BB1_8;
	add.s32 	%r37, %r48, %r2;
	mad.lo.s32 	%r38, %r37, %r21, %r1;
	mul.wide.s32 	%rd26, %r38, 4;
	add.s64 	%rd27, %rd2, %rd26;
	ld.global.f32 	%f47, [%rd27];
	sub.s32 	%r39, %r22, %r48;
	mul.wide.s32 	%rd28, %r39, 4;
	add.s64 	%rd29, %rd1, %rd28;
	ld.global.f32 	%f48, [%rd29];
	fma.rn.f32 	%f49, %f47, %f48, %f55;
	mul.wide.s32 	%rd30, %r21, 4;
	add.s64 	%rd31, %rd27, %rd30;
	ld.global.f32 	%f50, [%rd31];
	ld.global.f32 	%f51, [%rd29+-4];
	fma.rn.f32 	%f55, %f50, %f51, %f49;
	add.s32 	%r48, %r48, 2;
$L__BB1_8:
	add.s32 	%r40, %r48, %r2;
	mad.lo.s32 	%r41, %r40, %r21, %r1;
	mul.wide.s32 	%rd32, %r41, 4;
	add.s64 	%rd33, %rd2, %rd32;
	ld.global.f32 	%f52, [%rd33];
	sub.s32 	%r42, %r22, %r48;
	mul.wide.s32 	%rd34, %r42, 4;
	add.s64 	%rd35, %rd1, %rd34;
	ld.global.f32 	%f53, [%rd35];
	fma.rn.f32 	%f58, %f52, %f53, %f55;
$L__BB1_9:
	cvta.to.global.u64 	%rd36, %rd3;
	mad.lo.s32 	%r43, %r21, %r2, %r1;
	mul.wide.s32 	%rd37, %r43, 4;
	add.s64 	%rd38, %rd36, %rd37;
	st.global.f32 	[%rd38], %f58;
	ret;

}


// ===== COMPILED SASS (sm_100) =====

	.target	sm_100

	.elftype	@"ET_EXEC"


//--------------------- .note.nv.tkinfo           --------------------------
	.section	.note.nv.tkinfo,"",@"SHT_NOTE"
	.sectionflags	@"SHF_NOTE_NV_TKINFO"
	.tkinfo
        /*0018*/ 	.word	0x00000002
        /*0030*/ 	.string	""
        /*0030*/ 	.string	"ptxas"
        /*0030*/ 	.string	"Cuda compilation tools, release 13.0, V13.0.88"
        /*0030*/ 	.string	"Build cuda_13.0.r13.0/compiler.36424714_0"
        /*0030*/ 	.string	"-arch sm_100 -m 64 "



//--------------------- .note.nv.cuinfo           --------------------------
	.section	.note.nv.cuinfo,"",@"SHT_NOTE"
	.sectionflags	@"SHF_NOTE_NV_CUINFO"
        /*0018*/ 	.short	0x0002
        /*001a*/ 	.short	0x0064
        /*001c*/ 	.short	0x0082
	.zero		2


//--------------------- .nv.info                  --------------------------
	.section	.nv.info,"",@"SHT_CUDA_INFO"
	.align	4


	//----- nvinfo : EIATTR_REGCOUNT
	.align		4
        /*0000*/ 	.byte	0x04, 0x2f
        /*0002*/ 	.short	(.L_1 - .L_0)
	.align		4
.L_0:
        /*0004*/ 	.word	index@(_Z17convolutionRowGPUPfS_S_iii)
        /*0008*/ 	.word	0x00000020


	//----- nvinfo : EIATTR_FRAME_SIZE
	.align		4
.L_1:
        /*000c*/ 	.byte	0x04, 0x11
        /*000e*/ 	.short	(.L_3 - .L_2)
	.align		4
.L_2:
        /*0010*/ 	.word	index@(_Z17convolutionRowGPUPfS_S_iii)
        /*0014*/ 	.word	0x00000000


	//----- nvinfo : EIATTR_REGCOUNT
	.align		4
.L_3:
        /*0018*/ 	.byte	0x04, 0x2f
        /*001a*/ 	.short	(.L_5 - .L_4)
	.align		4
.L_4:
        /*001c*/ 	.word	index@(_Z20convolutionColumnGPUPfS_S_iii)
        /*0020*/ 	.word	0x00000020


	//----- nvinfo : EIATTR_FRAME_SIZE
	.align		4
.L_5:
        /*0024*/ 	.byte	0x04, 0x11
        /*0026*/ 	.short	(.L_7 - .L_6)
	.align		4
.L_6:
        /*0028*/ 	.word	index@(_Z20convolutionColumnGPUPfS_S_iii)
        /*002c*/ 	.word	0x00000000


	//----- nvinfo : EIATTR_MIN_STACK_SIZE
	.align		4
.L_7:
        /*0030*/ 	.byte	0x04, 0x12
        /*0032*/ 	.short	(.L_9 - .L_8)
	.align		4
.L_8:
        /*0034*/ 	.word	index@(_Z20convolutionColumnGPUPfS_S_iii)
        /*0038*/ 	.word	0x00000000


	//----- nvinfo : EIATTR_MIN_STACK_SIZE
	.align		4
.L_9:
        /*003c*/ 	.byte	0x04, 0x12
        /*003e*/ 	.short	(.L_11 - .L_10)
	.align		4
.L_10:
        /*0040*/ 	.word	index@(_Z17convolutionRowGPUPfS_S_iii)
        /*0044*/ 	.word	0x00000000
.L_11:


//--------------------- .nv.compat                --------------------------
	.section	.nv.compat,"",@"SHT_CUDA_COMPAT_INFO"
	.align	4
        /*0000*/ 	.byte	0x02, 0x09, 0x00, 0x00, 0x02, 0x02, 0x01, 0x00, 0x02, 0x05, 0x05, 0x00, 0x03, 0x07, 0x01, 0x01
        /*0010*/ 	.byte	0x02, 0x03, 0x00, 0x00, 0x02, 0x06, 0x01, 0x00, 0x04, 0x0b, 0x08, 0x00, 0x09, 0x00, 0x00, 0x00
        /*0020*/ 	.byte	0x00, 0x00, 0x00, 0x00


//--------------------- .nv.info._Z20convolutionColumnGPUPfS_S_iii --------------------------
	.section	.nv.info._Z20convolutionColumnGPUPfS_S_iii,"",@"SHT_CUDA_INFO"
	.sectionflags	@""
	.align	4


	//----- nvinfo : EIATTR_CUDA_API_VERSION
	.align		4
        /*0000*/ 	.byte	0x04, 0x37
        /*0002*/ 	.short	(.L_13 - .L_12)
.L_12:
        /*0004*/ 	.word	0x00000082


	//----- nvinfo : EIATTR_KPARAM_INFO
	.align		4
.L_13:
        /*0008*/ 	.byte	0x04, 0x17
        /*000a*/ 	.short	(.L_15 - .L_14)
.L_14:
        /*000c*/ 	.word	0x00000000
        /*0010*/ 	.short	0x0005
        /*0012*/ 	.short	0x0020
        /*0014*/ 	.byte	0x00, 0xf0, 0x11, 0x00


	//----- nvinfo : EIATTR_KPARAM_INFO
	.align		4
.L_15:
        /*0018*/ 	.byte	0x04, 0x17
        /*001a*/ 	.short	(.L_17 - .L_16)
.L_16:
        /*001c*/ 	.word	0x00000000
        /*0020*/ 	.short	0x0004
        /*0022*/ 	.short	0x001c
        /*0024*/ 	.byte	0x00, 0xf0, 0x11, 0x00


	//----- nvinfo : EIATTR_KPARAM_INFO
	.align		4
.L_17:
        /*0028*/ 	.byte	0x04, 0x17
        /*002a*/ 	.short	(.L_19 - .L_18)
.L_18:
        /*002c*/ 	.word	0x00000000
        /*0030*/ 	.short	0x0003
        /*0032*/ 	.short	0x0018
        /*0034*/ 	.byte	0x00, 0xf0, 0x11, 0x00


	//----- nvinfo : EIATTR_KPARAM_INFO
	.align		4
.L_19:
        /*0038*/ 	.byte	0x04, 0x17
        /*003a*/ 	.short	(.L_21 - .L_20)
.L_20:
        /*003c*/ 	.word	0x00000000
        /*0040*/ 	.short	0x0002
        /*0042*/ 	.short	0x0010
        /*0044*/ 	.byte	0x00, 0xf5, 0x21, 0x00


	//----- nvinfo : EIATTR_KPARAM_INFO
	.align		4
.L_21:
        /*0048*/ 	.byte	0x04, 0x17
        /*004a*/ 	.short	(.L_23 - .L_22)
.L_22:
        /*004c*/ 	.word	0x00000000
        /*0050*/ 	.short	0x0001
        /*0052*/ 	.short	0x0008
        /*0054*/ 	.byte	0x00, 0xf5, 0x21, 0x00


	//----- nvinfo : EIATTR_KPARAM_INFO
	.align		4
.L_23:
        /*0058*/ 	.byte	0x04, 0x17
        /*005a*/ 	.short	(.L_25 - .L_24)
.L_24:
        /*005c*/ 	.word	0x00000000
        /*0060*/ 	.short	0x0000
        /*0062*/ 	.short	0x0000
        /*0064*/ 	.byte	0x00, 0xf5, 0x21, 0x00


	//----- nvinfo : EIATTR_SPARSE_MMA_MASK
	.align		4
.L_25:
        /*0068*/ 	.byte	0x03, 0x50
        /*006a*/ 	.short	0x0000


	//----- nvinfo : EIATTR_MAXREG_COUNT
	.align		4
        /*006c*/ 	.byte	0x03, 0x1b
        /*006e*/ 	.short	0x00ff


	//----- nvinfo : EIATTR_MERCURY_ISA_VERSION
	.align		4
        /*0070*/ 	.byte	0x03, 0x5f
        /*0072*/ 	.short	0x0101


	//----- nvinfo : EIATTR_VRC_CTA_INIT_COUNT
	.align		4
        /*0074*/ 	.byte	0x02, 0x4a
	.zero		1
	.zero		1


	//----- nvinfo : EIATTR_EXIT_INSTR_OFFSETS
	.align		4
        /*0078*/ 	.byte	0x04, 0x1c
        /*007a*/ 	.short	(.L_27 - .L_26)


	//   ....[0]....
.L_26:
        /*007c*/ 	.word	0x000007c0


	//----- nvinfo : EIATTR_CBANK_PARAM_SIZE
	.align		4
.L_27:
        /*0080*/ 	.byte	0x03, 0x19
        /*0082*/ 	.short	0x0024


	//----- nvinfo : EIATTR_PARAM_CBANK
	.align		4
        /*0084*/ 	.byte	0x04, 0x0a
        /*0086*/ 	.short	(.L_29 - .L_28)
	.align		4
.L_28:
        /*0088*/ 	.word	index@(.nv.constant0._Z20convolutionColumnGPUPfS_S_iii)
        /*008c*/ 	.short	0x0380
        /*008e*/ 	.short	0x0024


	//----- nvinfo : EIATTR_SW_WAR
	.align		4
.L_29:
        /*0090*/ 	.byte	0x04, 0x36
        /*0092*/ 	.short	(.L_31 - .L_30)
.L_30:
        /*0094*/ 	.word	0x00000008
.L_31:


//--------------------- .nv.info._Z17convolutionRowGPUPfS_S_iii --------------------------
	.section	.nv.info._Z17convolutionRowGPUPfS_S_iii,"",@"SHT_CUDA_INFO"
	.sectionflags	@""
	.align	4


	//----- nvinfo : EIATTR_CUDA_API_VERSION
	.align		4
        /*0000*/ 	.byte	0x04, 0x37
        /*0002*/ 	.short	(.L_33 - .L_32)
.L_32:
        /*0004*/ 	.word	0x00000082


	//----- nvinfo : EIATTR_KPARAM_INFO
	.align		4
.L_33:
        /*0008*/ 	.byte	0x04, 0x17
        /*000a*/ 	.short	(.L_35 - .L_34)
.L_34:
        /*000c*/ 	.word	0x00000000
        /*0010*/ 	.short	0x0005
        /*0012*/ 	.short	0x0020
        /*0014*/ 	.byte	0x00, 0xf0, 0x11, 0x00


	//----- nvinfo : EIATTR_KPARAM_INFO
	.align		4
.L_35:
        /*0018*/ 	.byte	0x04, 0x17
        /*001a*/ 	.short	(.L_37 - .L_36)
.L_36:
        /*001c*/ 	.word	0x00000000
        /*0020*/ 	.short	0x0004
        /*0022*/ 	.short	0x001c
        /*0024*/ 	.byte	0x00, 0xf0, 0x11, 0x00


	//----- nvinfo : EIATTR_KPARAM_INFO
	.align		4
.L_37:
        /*0028*/ 	.byte	0x04, 0x17
        /*002a*/ 	.short	(.L_39 - .L_38)
.L_38:
        /*002c*/ 	.word	0x00000000
        /*0030*/ 	.short	0x0003
        /*0032*/ 	.short	0x0018
        /*0034*/ 	.byte	0x00, 0xf0, 0x11, 0x00


	//----- nvinfo : EIATTR_KPARAM_INFO
	.align		4
.L_39:
        /*0038*/ 	.byte	0x04, 0x17
        /*003a*/ 	.short	(.L_41 - .L_40)
.L_40:
        /*003c*/ 	.word	0x00000000
        /*0040*/ 	.short	0x0002
        /*0042*/ 	.short	0x0010
        /*0044*/ 	.byte	0x00, 0xf5, 0x21, 0x00


	//----- nvinfo : EIATTR_KPARAM_INFO
	.align		4
.L_41:
        /*0048*/ 	.byte	0x04, 0x17
        /*004a*/ 	.short	(.L_43 - .L_42)
.L_42:
        /*004c*/ 	.word	0x00000000
        /*0050*/ 	.short	0x0001
        /*0052*/ 	.short	0x0008
        /*0054*/ 	.byte	0x00, 0xf5, 0x21, 0x00


	//----- nvinfo : EIATTR_KPARAM_INFO
	.align		4
.L_43:
        /*0058*/ 	.byte	0x04, 0x17
        /*005a*/ 	.short	(.L_45 - .L_44)
.L_44:
        /*005c*/ 	.word	0x00000000
        /*0060*/ 	.short	0x0000
        /*0062*/ 	.short	0x0000
        /*0064*/ 	.byte	0x00, 0xf5, 0x21, 0x00


	//----- nvinfo : EIATTR_SPARSE_MMA_MASK
	.align		4
.L_45:
        /*0068*/ 	.byte	0x03, 0x50
        /*006a*/ 	.short	0x0000


	//----- nvinfo : EIATTR_MAXREG_COUNT
	.align		4
        /*006c*/ 	.byte	0x03, 0x1b
        /*006e*/ 	.short	0x00ff


	//----- nvinfo : EIATTR_MERCURY_ISA_VERSION
	.align		4
        /*0070*/ 	.byte	0x03, 0x5f
        /*0072*/ 	.short	0x0101


	//----- nvinfo : EIATTR_VRC_CTA_INIT_COUNT
	.align		4
        /*0074*/ 	.byte	0x02, 0x4a
	.zero		1
	.zero		1


	//----- nvinfo : EIATTR_EXIT_INSTR_OFFSETS
	.align		4
        /*0078*/ 	.byte	0x04, 0x1c
        /*007a*/ 	.short	(.L_47 - .L_46)


	//   ....[0]....
.L_46:
        /*007c*/ 	.word	0x00000a40


	//----- nvinfo : EIATTR_CBANK_PARAM_SIZE
	.align		4
.L_47:
        /*0080*/ 	.byte	0x03, 0x19
        /*0082*/ 	.short	0x0024


	//----- nvinfo : EIATTR_PARAM_CBANK
	.align		4
        /*0084*/ 	.byte	0x04, 0x0a
        /*0086*/ 	.short	(.L_49 - .L_48)
	.align		4
.L_48:
        /*0088*/ 	.word	index@(.nv.constant0._Z17convolutionRowGPUPfS_S_iii)
        /*008c*/ 	.short	0x0380
        /*008e*/ 	.short	0x0024


	//----- nvinfo : EIATTR_SW_WAR
	.align		4
.L_49:
        /*0090*/ 	.byte	0x04, 0x36
        /*0092*/ 	.short	(.L_51 - .L_50)
.L_50:
        /*0094*/ 	.word	0x00000008
.L_51:


//--------------------- .nv.callgraph             --------------------------
	.section	.nv.callgraph,"",@"SHT_CUDA_CALLGRAPH"
	.align	4
	.sectionentsize	8
	.align		4
        /*0000*/ 	.word	0x00000000
	.align		4
        /*0004*/ 	.word	0xffffffff
	.align		4
        /*0008*/ 	.word	0x00000000
	.align		4
        /*000c*/ 	.word	0xfffffffe
	.align		4
        /*0010*/ 	.word	0x00000000
	.align		4
        /*0014*/ 	.word	0xfffffffd
	.align		4
        /*0018*/ 	.word	0x00000000
	.align		4
        /*001c*/ 	.word	0xfffffffc


//--------------------- .text._Z20convolutionColumnGPUPfS_S_iii --------------------------
	.section	.text._Z20convolutionColumnGPUPfS_S_iii,"ax",@progbits
	.align	128
        .global         _Z20convolutionColumnGPUPfS_S_iii
        .type           _Z20convolutionColumnGPUPfS_S_iii,@function
        .size           _Z20convolutionColumnGPUPfS_S_iii,(.L_x_11 - _Z20convolutionColumnGPUPfS_S_iii)
        .other          _Z20convolutionColumnGPUPfS_S_iii,@"STO_CUDA_ENTRY STV_DEFAULT"
_Z20convolutionColumnGPUPfS_S_iii:
.text._Z20convolutionColumnGPUPfS_S_iii:
[----:B------:R-:W-:Y:S08]  /*0000*/  LDC R1, c[0x0][0x37c] ;  /* 0x0000df00ff017b82 */ /* 0x000ff00000000800 */
[----:B------:R-:W0:Y:S01]  /*0010*/  LDC R0, c[0x0][0x3a0] ;  /* 0x0000e800ff007b82 */ /* 0x000e220000000800 */
[----:B------:R-:W1:Y:S01]  /*0020*/  S2R R3, SR_TID.X ;  /* 0x0000000000037919 */ /* 0x000e620000002100 */
[----:B------:R-:W2:Y:S01]  /*0030*/  LDCU.64 UR4, c[0x0][0x358] ;  /* 0x00006b00ff0477ac */ /* 0x000ea20008000a00 */
[----:B------:R-:W-:Y:S01]  /*0040*/  HFMA2 R9, -RZ, RZ, 0, 0 ;  /* 0x00000000ff097431 */ /* 0x000fe200000001ff */
[----:B------:R-:W3:Y:S04]  /*0050*/  S2R R2, SR_TID.Y ;  /* 0x0000000000027919 */ /* 0x000ee80000002200 */
[----:B------:R-:W1:Y:S08]  /*0060*/  LDC R12, c[0x0][0x360] ;  /* 0x0000d800ff0c7b82 */ /* 0x000e700000000800 */
[----:B------:R-:W1:Y:S08]  /*0070*/  S2UR UR6, SR_CTAID.X ;  /* 0x00000000000679c3 */ /* 0x000e700000002500 */
[----:B------:R-:W3:Y:S01]  /*0080*/  S2UR UR7, SR_CTAID.Y ;  /* 0x00000000000779c3 */ /* 0x000ee20000002600 */
[----:B0-----:R-:W-:-:S07]  /*0090*/  ISETP.GE.AND P0, PT, R0, RZ, PT ;  /* 0x000000ff0000720c */ /* 0x001fce0003f06270 */
[----:B------:R-:W3:Y:S01]  /*00a0*/  LDC R13, c[0x0][0x364] ;  /* 0x0000d900ff0d7b82 */ /* 0x000ee20000000800 */
[----:B-1----:R-:W-:Y:S02]  /*00b0*/  IMAD R12, R12, UR6, R3 ;  /* 0x000000060c0c7c24 */ /* 0x002fe4000f8e0203 */
[----:B---3--:R-:W-:-:S03]  /*00c0*/  IMAD R13, R13, UR7, R2 ;  /* 0x000000070d0d7c24 */ /* 0x008fc6000f8e0202 */
[----:B--2---:R-:W-:Y:S05]  /*00d0*/  @!P0 BRA `(.L_x_0) ;  /* 0x0000000400a48947 */ /* 0x004fea0003800000 */
[----:B------:R-:W0:Y:S01]  /*00e0*/  LDC R15, c[0x0][0x398] ;  /* 0x0000e600ff0f7b82 */ /* 0x000e220000000800 */
[C---:B------:R-:W-:Y:S02]  /*00f0*/  ISETP.GE.U32.AND P2, PT, R0.reuse, 0x4, PT ;  /* 0x000000040000780c */ /* 0x040fe40003f46070 */
[C---:B------:R-:W-:Y:S02]  /*0100*/  SHF.L.U32 R18, R0.reuse, 0x1, RZ ;  /* 0x0000000100127819 */ /* 0x040fe400000006ff */
[----:B------:R-:W-:Y:S02]  /*0110*/  LOP3.LUT R7, R0, 0x1, RZ, 0xc0, !PT ;  /* 0x0000000100077812 */ /* 0x000fe400078ec0ff */
[----:B------:R-:W-:Y:S01]  /*0120*/  LOP3.LUT R6, R18, 0x6, RZ, 0xc0, !PT ;  /* 0x0000000612067812 */ /* 0x000fe200078ec0ff */
[----:B------:R-:W1:Y:S01]  /*0130*/  LDC.64 R2, c[0x0][0x388] ;  /* 0x0000e200ff027b82 */ /* 0x000e620000000a00 */
[----:B------:R-:W-:Y:S02]  /*0140*/  ISETP.NE.U32.AND P0, PT, R7, 0x1, PT ;  /* 0x000000010700780c */ /* 0x000fe40003f05070 */
[----:B------:R-:W-:-:S02]  /*0150*/  ISETP.GE.U32.AND P1, PT, R6, 0x3, PT ;  /* 0x000000030600780c */ /* 0x000fc40003f26070 */
[----:B------:R-:W-:Y:S02]  /*0160*/  IADD3 R14, PT, PT, -R0, RZ, RZ ;  /* 0x000000ff000e7210 */ /* 0x000fe40007ffe1ff */
[----:B------:R-:W-:Y:S01]  /*0170*/  MOV R8, RZ ;  /* 0x000000ff00087202 */ /* 0x000fe20000000f00 */
[----:B------:R-:W2:Y:S01]  /*0180*/  LDC.64 R4, c[0x0][0x390] ;  /* 0x0000e400ff047b82 */ /* 0x000ea20000000a00 */
[----:B------:R-:W-:Y:S07]  /*0190*/  @!P2 BRA `(.L_x_1) ;  /* 0x0000000000bca947 */ /* 0x000fee0003800000 */
[----:B------:R-:W3:Y:S01]  /*01a0*/  LDC R17, c[0x0][0x398] ;  /* 0x0000e600ff117b82 */ /* 0x000ee20000000800 */
[----:B------:R-:W-:Y:S02]  /*01b0*/  IADD3 R16, PT, PT, R13, -R0, RZ ;  /* 0x800000000d107210 */ /* 0x000fe40007ffe0ff */
[----:B------:R-:W-:Y:S02]  /*01c0*/  LOP3.LUT R19, R18, 0xfffffff8, RZ, 0xc0, !PT ;  /* 0xfffffff812137812 */ /* 0x000fe400078ec0ff */
[----:B------:R-:W-:Y:S02]  /*01d0*/  MOV R8, RZ ;  /* 0x000000ff00087202 */ /* 0x000fe40000000f00 */
[----:B------:R-:W-:Y:S01]  /*01e0*/  IADD3 R19, PT, PT, -R19, RZ, RZ ;  /* 0x000000ff13137210 */ /* 0x000fe20007ffe1ff */
[----:B---3--:R-:W-:-:S07]  /*01f0*/  IMAD R16, R16, R17, R12 ;  /* 0x0000001110107224 */ /* 0x008fce00078e020c */
.L_x_2:
[----:B------:R-:W3:Y:S08]  /*0200*/  LDC.64 R10, c[0x0][0x388] ;  /* 0x0000e200ff0a7b82 */ /* 0x000ef00000000a00 */
[----:B------:R-:W4:Y:S01]  /*0210*/  LDC.64 R6, c[0x0][0x390] ;  /* 0x0000e400ff067b82 */ /* 0x000f220000000a00 */
[----:B---3--:R-:W-:-:S05]  /*0220*/  IMAD.WIDE R10, R16, 0x4, R10 ;  /* 0x00000004100a7825 */ /* 0x008fca00078e020a */
[----:B------:R-:W3:Y:S01]  /*0230*/  LDG.E R9, desc[UR4][R10.64] ;  /* 0x000000040a097981 */ /* 0x000ee2000c1e1900 */
[----:B----4-:R-:W-:-:S04]  /*0240*/  IMAD.WIDE R6, R18, 0x4, R6 ;  /* 0x0000000412067825 */ /* 0x010fc800078e0206 */
[C---:B------:R-:W-:Y:S01]  /*0250*/  IMAD.WIDE R24, R17.reuse, 0x4, R10 ;  /* 0x0000000411187825 */ /* 0x040fe200078e020a */
[----:B------:R-:W3:Y:S04]  /*0260*/  LDG.E R28, desc[UR4][R6.64] ;  /* 0x00000004061c7981 */ /* 0x000ee8000c1e1900 */
[----:B------:R-:W4:Y:S04]  /*0270*/  LDG.E R29, desc[UR4][R6.64+-0x4] ;  /* 0xfffffc04061d7981 */ /* 0x000f28000c1e1900 */
[----:B------:R-:W4:Y:S01]  /*0280*/  LDG.E R10, desc[UR4][R24.64] ;  /* 0x00000004180a7981 */ /* 0x000f22000c1e1900 */
[----:B------:R-:W-:-:S03]  /*0290*/  IMAD.WIDE R22, R17, 0x4, R24 ;  /* 0x0000000411167825 */ /* 0x000fc600078e0218 */
[----:B------:R-:W5:Y:S04]  /*02a0*/  LDG.E R26, desc[UR4][R6.64+-0x8] ;  /* 0xfffff804061a7981 */ /* 0x000f68000c1e1900 */
[----:B------:R-:W5:Y:S01]  /*02b0*/  LDG.E R27, desc[UR4][R22.64] ;  /* 0x00000004161b7981 */ /* 0x000f62000c1e1900 */
[----:B------:R-:W-:-:S03]  /*02c0*/  IMAD.WIDE R20, R17, 0x4, R22 ;  /* 0x0000000411147825 */ /* 0x000fc600078e0216 */
[----:B------:R-:W2:Y:S01]  /*02d0*/  LDG.E R25, desc[UR4][R6.64+-0x10] ;  /* 0xfffff00406197981 */ /* 0x000ea2000c1e1900 */
[----:B---3--:R-:W-:Y:S01]  /*02e0*/  FFMA R11, R9, R28, R8 ;  /* 0x0000001c090b7223 */ /* 0x008fe20000000008 */
[C---:B------:R-:W-:Y:S02]  /*02f0*/  IMAD.WIDE R8, R17.reuse, 0x4, R20 ;  /* 0x0000000411087825 */ /* 0x040fe400078e0214 */
[----:B------:R4:W3:Y:S02]  /*0300*/  LDG.E R28, desc[UR4][R20.64] ;  /* 0x00000004141c7981 */ /* 0x0008e4000c1e1900 */
[----:B----4-:R-:W-:Y:S01]  /*0310*/  FFMA R20, R10, R29, R11 ;  /* 0x0000001d0a147223 */ /* 0x010fe2000000000b */
[C---:B------:R-:W-:Y:S01]  /*0320*/  IMAD.WIDE R10, R17.reuse, 0x4, R8 ;  /* 0x00000004110a7825 */ /* 0x040fe200078e0208 */
[----:B------:R-:W3:Y:S04]  /*0330*/  LDG.E R29, desc[UR4][R6.64+-0xc] ;  /* 0xfffff404061d7981 */ /* 0x000ee8000c1e1900 */
[----:B------:R-:W2:Y:S01]  /*0340*/  LDG.E R8, desc[UR4][R8.64] ;  /* 0x0000000408087981 */ /* 0x000ea2000c1e1900 */
[----:B------:R-:W-:-:S04]  /*0350*/  IMAD.WIDE R22, R17, 0x4, R10 ;  /* 0x0000000411167825 */ /* 0x000fc800078e020a */
[----:B-----5:R-:W-:Y:S01]  /*0360*/  FFMA R27, R27, R26, R20 ;  /* 0x0000001a1b1b7223 */ /* 0x020fe20000000014 */
[----:B------:R-:W4:Y:S04]  /*0370*/  LDG.E R10, desc[UR4][R10.64] ;  /* 0x000000040a0a7981 */ /* 0x000f28000c1e1900 */
[----:B------:R-:W4:Y:S01]  /*0380*/  LDG.E R26, desc[UR4][R6.64+-0x14] ;  /* 0xffffec04061a7981 */ /* 0x000f22000c1e1900 */
[----:B------:R-:W-:-:S03]  /*0390*/  IMAD.WIDE R20, R17, 0x4, R22 ;  /* 0x0000000411147825 */ /* 0x000fc600078e0216 */
[----:B------:R-:W5:Y:S04]  /*03a0*/  LDG.E R24, desc[UR4][R22.64] ;  /* 0x0000000416187981 */ /* 0x000f68000c1e1900 */
[----:B------:R-:W5:Y:S04]  /*03b0*/  LDG.E R9, desc[UR4][R6.64+-0x18] ;  /* 0xffffe80406097981 */ /* 0x000f68000c1e1900 */
[----:B------:R-:W5:Y:S04]  /*03c0*/  LDG.E R20, desc[UR4][R20.64] ;  /* 0x0000000414147981 */ /* 0x000f68000c1e1900 */
[----:B------:R-:W5:Y:S01]  /*03d0*/  LDG.E R11, desc[UR4][R6.64+-0x1c] ;  /* 0xffffe404060b7981 */ /* 0x000f62000c1e1900 */
[----:B------:R-:W-:-:S04]  /*03e0*/  IADD3 R19, PT, PT, R19, 0x8, RZ ;  /* 0x0000000813137810 */ /* 0x000fc80007ffe0ff */
[----:B------:R-:W-:Y:S02]  /*03f0*/  ISETP.NE.AND P2, PT, R19, RZ, PT ;  /* 0x000000ff1300720c */ /* 0x000fe40003f45270 */
[----:B------:R-:W-:Y:S02]  /*0400*/  IADD3 R14, PT, PT, R14, 0x8, RZ ;  /* 0x000000080e0e7810 */ /* 0x000fe40007ffe0ff */
[----:B------:R-:W-:Y:S02]  /*0410*/  LEA R16, R17, R16, 0x3 ;  /* 0x0000001011107211 */ /* 0x000fe400078e18ff */
[----:B------:R-:W-:Y:S01]  /*0420*/  IADD3 R18, PT, PT, R18, -0x8, RZ ;  /* 0xfffffff812127810 */ /* 0x000fe20007ffe0ff */
[----:B---3--:R-:W-:-:S04]  /*0430*/  FFMA R27, R28, R29, R27 ;  /* 0x0000001d1c1b7223 */ /* 0x008fc8000000001b */
[----:B--2---:R-:W-:-:S04]  /*0440*/  FFMA R25, R8, R25, R27 ;  /* 0x0000001908197223 */ /* 0x004fc8000000001b */
[----:B----4-:R-:W-:-:S04]  /*0450*/  FFMA R25, R10, R26, R25 ;  /* 0x0000001a0a197223 */ /* 0x010fc80000000019 */
[----:B-----5:R-:W-:-:S04]  /*0460*/  FFMA R9, R24, R9, R25 ;  /* 0x0000000918097223 */ /* 0x020fc80000000019 */
[----:B------:R-:W-:Y:S01]  /*0470*/  FFMA R8, R20, R11, R9 ;  /* 0x0000000b14087223 */ /* 0x000fe20000000009 */
[----:B------:R-:W-:Y:S06]  /*0480*/  @P2 BRA `(.L_x_2) ;  /* 0xfffffffc005c2947 */ /* 0x000fec000383ffff */
.L_x_1:
[----:B------:R-:W-:Y:S05]  /*0490*/  @!P1 BRA `(.L_x_3) ;  /* 0x0000000000609947 */ /* 0x000fea0003800000 */
[----:B------:R-:W3:Y:S01]  /*04a0*/  LDC R9, c[0x0][0x398] ;  /* 0x0000e600ff097b82 */ /* 0x000ee20000000800 */
[----:B------:R-:W-:Y:S02]  /*04b0*/  IADD3 R10, PT, PT, R13, R14, RZ ;  /* 0x0000000e0d0a7210 */ /* 0x000fe40007ffe0ff */
[----:B------:R-:W-:-:S05]  /*04c0*/  IADD3 R19, PT, PT, -R14, R0, RZ ;  /* 0x000000000e137210 */ /* 0x000fca0007ffe1ff */
[----:B------:R-:W4:Y:S08]  /*04d0*/  LDC.64 R16, c[0x0][0x388] ;  /* 0x0000e200ff107b82 */ /* 0x000f300000000a00 */
[----:B------:R-:W5:Y:S01]  /*04e0*/  LDC.64 R6, c[0x0][0x390] ;  /* 0x0000e400ff067b82 */ /* 0x000f620000000a00 */
[----:B---3--:R-:W-:-:S04]  /*04f0*/  IMAD R11, R10, R9, R12 ;  /* 0x000000090a0b7224 */ /* 0x008fc800078e020c */
[----:B----4-:R-:W-:-:S04]  /*0500*/  IMAD.WIDE R16, R11, 0x4, R16 ;  /* 0x000000040b107825 */ /* 0x010fc800078e0210 */
[----:B------:R-:W-:Y:S02]  /*0510*/  IMAD.WIDE R10, R9, 0x4, R16 ;  /* 0x00000004090a7825 */ /* 0x000fe400078e0210 */
[----:B------:R-:W3:Y:S02]  /*0520*/  LDG.E R17, desc[UR4][R16.64] ;  /* 0x0000000410117981 */ /* 0x000ee4000c1e1900 */
[----:B-----5:R-:W-:-:S04]  /*0530*/  IMAD.WIDE R6, R19, 0x4, R6 ;  /* 0x0000000413067825 */ /* 0x020fc800078e0206 */
[C---:B------:R-:W-:Y:S01]  /*0540*/  IMAD.WIDE R18, R9.reuse, 0x4, R10 ;  /* 0x0000000409127825 */ /* 0x040fe200078e020a */
[----:B------:R-:W3:Y:S04]  /*0550*/  LDG.E R22, desc[UR4][R6.64] ;  /* 0x0000000406167981 */ /* 0x000ee8000c1e1900 */
[----:B------:R-:W4:Y:S01]  /*0560*/  LDG.E R11, desc[UR4][R10.64] ;  /* 0x000000040a0b7981 */ /* 0x000f22000c1e1900 */
[----:B------:R-:W-:-:S03]  /*0570*/  IMAD.WIDE R20, R9, 0x4, R18 ;  /* 0x0000000409147825 */ /* 0x000fc600078e0212 */
[----:B------:R-:W4:Y:S04]  /*0580*/  LDG.E R23, desc[UR4][R6.64+-0x4] ;  /* 0xfffffc0406177981 */ /* 0x000f28000c1e1900 */
[----:B------:R-:W5:Y:S04]  /*0590*/  LDG.E R19, desc[UR4][R18.64] ;  /* 0x0000000412137981 */ /* 0x000f68000c1e1900 */
[----:B------:R-:W5:Y:S04]  /*05a0*/  LDG.E R9, desc[UR4][R6.64+-0x8] ;  /* 0xfffff80406097981 */ /* 0x000f68000c1e1900 */
[----:B------:R-:W2:Y:S04]  /*05b0*/  LDG.E R20, desc[UR4][R20.64] ;  /* 0x0000000414147981 */ /* 0x000ea8000c1e1900 */
[----:B------:R-:W2:Y:S01]  /*05c0*/  LDG.E R24, desc[UR4][R6.64+-0xc] ;  /* 0xfffff40406187981 */ /* 0x000ea2000c1e1900 */
[----:B------:R-:W-:Y:S01]  /*05d0*/  IADD3 R14, PT, PT, R14, 0x4, RZ ;  /* 0x000000040e0e7810 */ /* 0x000fe20007ffe0ff */
[----:B---3--:R-:W-:-:S04]  /*05e0*/  FFMA R22, R17, R22, R8 ;  /* 0x0000001611167223 */ /* 0x008fc80000000008 */
[----:B----4-:R-:W-:-:S04]  /*05f0*/  FFMA R22, R11, R23, R22 ;  /* 0x000000170b167223 */ /* 0x010fc80000000016 */
[----:B-----5:R-:W-:-:S04]  /*0600*/  FFMA R9, R19, R9, R22 ;  /* 0x0000000913097223 */ /* 0x020fc80000000016 */
[----:B--2---:R-:W-:-:S07]  /*0610*/  FFMA R8, R20, R24, R9 ;  /* 0x0000001814087223 */ /* 0x004fce0000000009 */
.L_x_3:
[----:B------:R-:W-:Y:S02]  /*0620*/  @!P0 IADD3 R6, PT, PT, R13, R14, RZ ;  /* 0x0000000e0d068210 */ /* 0x000fe40007ffe0ff */
[C---:B------:R-:W-:Y:S02]  /*0630*/  @!P0 IADD3 R7, PT, PT, -R14.reuse, R0, RZ ;  /* 0x000000000e078210 */ /* 0x040fe40007ffe1ff */
[----:B------:R-:W-:Y:S01]  /*0640*/  @!P0 IADD3 R14, PT, PT, R14, 0x2, RZ ;  /* 0x000000020e0e8810 */ /* 0x000fe20007ffe0ff */
[-C--:B0-----:R-:W-:Y:S02]  /*0650*/  @!P0 IMAD R17, R6, R15.reuse, R12 ;  /* 0x0000000f06118224 */ /* 0x081fe400078e020c */
[----:B--2---:R-:W-:Y:S01]  /*0660*/  @!P0 IMAD.WIDE R6, R7, 0x4, R4 ;  /* 0x0000000407068825 */ /* 0x004fe200078e0204 */
[----:B------:R-:W-:Y:S02]  /*0670*/  IADD3 R9, PT, PT, R13, R14, RZ ;  /* 0x0000000e0d097210 */ /* 0x000fe40007ffe0ff */
[----:B------:R-:W-:Y:S01]  /*0680*/  IADD3 R19, PT, PT, -R14, R0, RZ ;  /* 0x000000000e137210 */ /* 0x000fe20007ffe1ff */
[----:B-1----:R-:W-:Y:S01]  /*0690*/  @!P0 IMAD.WIDE R16, R17, 0x4, R2 ;  /* 0x0000000411108825 */ /* 0x002fe200078e0202 */
[----:B------:R-:W2:Y:S03]  /*06a0*/  @!P0 LDG.E R0, desc[UR4][R6.64] ;  /* 0x0000000406008981 */ /* 0x000ea6000c1e1900 */
[----:B------:R-:W-:-:S02]  /*06b0*/  IMAD R9, R9, R15, R12 ;  /* 0x0000000f09097224 */ /* 0x000fc400078e020c */
[----:B------:R-:W-:Y:S02]  /*06c0*/  @!P0 IMAD.WIDE R10, R15, 0x4, R16 ;  /* 0x000000040f0a8825 */ /* 0x000fe400078e0210 */
[----:B------:R-:W2:Y:S02]  /*06d0*/  @!P0 LDG.E R17, desc[UR4][R16.64] ;  /* 0x0000000410118981 */ /* 0x000ea4000c1e1900 */
[----:B------:R-:W-:Y:S02]  /*06e0*/  IMAD.WIDE R2, R9, 0x4, R2 ;  /* 0x0000000409027825 */ /* 0x000fe400078e0202 */
[----:B------:R-:W3:Y:S02]  /*06f0*/  @!P0 LDG.E R11, desc[UR4][R10.64] ;  /* 0x000000040a0b8981 */ /* 0x000ee4000c1e1900 */
[----:B------:R-:W-:Y:S02]  /*0700*/  IMAD.WIDE R4, R19, 0x4, R4 ;  /* 0x0000000413047825 */ /* 0x000fe400078e0204 */
[----:B------:R-:W3:Y:S04]  /*0710*/  @!P0 LDG.E R9, desc[UR4][R6.64+-0x4] ;  /* 0xfffffc0406098981 */ /* 0x000ee8000c1e1900 */
[----:B------:R-:W4:Y:S04]  /*0720*/  LDG.E R3, desc[UR4][R2.64] ;  /* 0x0000000402037981 */ /* 0x000f28000c1e1900 */
[----:B------:R-:W4:Y:S01]  /*0730*/  LDG.E R4, desc[UR4][R4.64] ;  /* 0x0000000404047981 */ /* 0x000f22000c1e1900 */
[----:B--2---:R-:W-:-:S04]  /*0740*/  @!P0 FFMA R0, R17, R0, R8 ;  /* 0x0000000011008223 */ /* 0x004fc80000000008 */
[----:B---3--:R-:W-:-:S04]  /*0750*/  @!P0 FFMA R8, R11, R9, R0 ;  /* 0x000000090b088223 */ /* 0x008fc80000000000 */
[----:B----4-:R-:W-:-:S07]  /*0760*/  FFMA R9, R3, R4, R8 ;  /* 0x0000000403097223 */ /* 0x010fce0000000008 */
.L_x_0:
[----:B------:R-:W0:Y:S01]  /*0770*/  LDC.64 R2, c[0x0][0x380] ;  /* 0x0000e000ff027b82 */ /* 0x000e220000000a00 */
[----:B------:R-:W1:Y:S02]  /*0780*/  LDCU UR6, c[0x0][0x398] ;  /* 0x00007300ff0677ac */ /* 0x000e640008000800 */
[----:B-1----:R-:W-:-:S04]  /*0790*/  IMAD R13, R13, UR6, R12 ;  /* 0x000000060d0d7c24 */ /* 0x002fc8000f8e020c */
[----:B0-----:R-:W-:-:S05]  /*07a0*/  IMAD.WIDE R2, R13, 0x4, R2 ;  /* 0x000000040d027825 */ /* 0x001fca00078e0202 */
[----:B------:R-:W-:Y:S01]  /*07b0*/  STG.E desc[UR4][R2.64], R9 ;  /* 0x0000000902007986 */ /* 0x000fe2000c101904 */
[----:B------:R-:W-:Y:S05]  /*07c0*/  EXIT ;  /* 0x000000000000794d */ /* 0x000fea0003800000 */
.L_x_4:
[----:B------:R-:W-:-:S00]  /*07d0*/  BRA `(.L_x_4) ;  /* 0xfffffffc00fc7947 */ /* 0x000fc0000383ffff */
[----:B------:R-:W-:-:S00]  /*07e0*/  NOP ;  /* 0x0000000000007918 */ /* 0x000fc00000000000 */
        /* <DEDUP_REMOVED lines=9> */
.L_x_11:


//--------------------- .text._Z17convolutionRowGPUPfS_S_iii --------------------------
	.section	.text._Z17convolutionRowGPUPfS_S_iii,"ax",@progbits
	.align	128
        .global         _Z17convolutionRowGPUPfS_S_iii
        .type           _Z17convolutionRowGPUPfS_S_iii,@function
        .size           _Z17convolutionRowGPUPfS_S_iii,(.L_x_12 - _Z17convolutionRowGPUPfS_S_iii)
        .other          _Z17convolutionRowGPUPfS_S_iii,@"STO_CUDA_ENTRY STV_DEFAULT"
_Z17convolutionRowGPUPfS_S_iii:
.text._Z17convolutionRowGPUPfS_S_iii:
[----:B------:R-:W-:Y:S08]  /*0000*/  LDC R1, c[0x0][0x37c] ;  /* 0x0000df00ff017b82 */ /* 0x000ff00000000800 */
[----:B------:R-:W0:Y:S01]  /*0010*/  LDC R11, c[0x0][0x3a0] ;  /* 0x0000e800ff0b7b82 */ /* 0x000e220000000800 */
[----:B------:R-:W1:Y:S01]  /*0020*/  S2R R3, SR_TID.Y ;  /* 0x0000000000037919 */ /* 0x000e620000002200 */
[----:B------:R-:W2:Y:S01]  /*0030*/  LDCU UR5, c[0x0][0x360] ;  /* 0x00006c00ff0577ac */ /* 0x000ea20008000800 */
[----:B------:R-:W-:Y:S01]  /*0040*/  HFMA2 R18, -RZ, RZ, 0, 0 ;  /* 0x00000000ff127431 */ /* 0x000fe200000001ff */
[----:B------:R-:W3:Y:S01]  /*0050*/  S2R R0, SR_TID.X ;  /* 0x0000000000007919 */ /* 0x000ee20000002100 */
[----:B------:R-:W4:Y:S03]  /*0060*/  LDCU.64 UR6, c[0x0][0x358] ;  /* 0x00006b00ff0677ac */ /* 0x000f260008000a00 */
[----:B------:R-:W2:Y:S08]  /*0070*/  S2UR UR4, SR_CTAID.X ;  /* 0x00000000000479c3 */ /* 0x000eb00000002500 */
[----:B------:R-:W1:Y:S08]  /*0080*/  S2UR UR8, SR_CTAID.Y ;  /* 0x00000000000879c3 */ /* 0x000e700000002600 */
[----:B------:R-:W1:Y:S01]  /*0090*/  LDC R10, c[0x0][0x364] ;  /* 0x0000d900ff0a7b82 */ /* 0x000e620000000800 */
[----:B0-----:R-:W-:Y:S01]  /*00a0*/  ISETP.GE.AND P0, PT, R11, RZ, PT ;  /* 0x000000ff0b00720c */ /* 0x001fe20003f06270 */
[----:B--2---:R-:W-:-:S06]  /*00b0*/  UIMAD UR4, UR4, UR5, URZ ;  /* 0x00000005040472a4 */ /* 0x004fcc000f8e02ff */
[----:B---3--:R-:W-:Y:S01]  /*00c0*/  IADD3 R13, PT, PT, R0, UR4, RZ ;  /* 0x00000004000d7c10 */ /* 0x008fe2000fffe0ff */
[----:B-1----:R-:W-:-:S05]  /*00d0*/  IMAD R10, R10, UR8, R3 ;  /* 0x000000080a0a7c24 */ /* 0x002fca000f8e0203 */
[----:B----4-:R-:W-:Y:S05]  /*00e0*/  @!P0 BRA `(.L_x_5) ;  /* 0x0000000800408947 */ /* 0x010fea0003800000 */
[----:B------:R-:W0:Y:S01]  /*00f0*/  LDCU UR8, c[0x0][0x398] ;  /* 0x00007300ff0877ac */ /* 0x000e220008000800 */
[----:B------:R-:W1:Y:S01]  /*0100*/  LDC.64 R2, c[0x0][0x388] ;  /* 0x0000e200ff027b82 */ /* 0x000e620000000a00 */
[C---:B------:R-:W-:Y:S02]  /*0110*/  ISETP.GE.U32.AND P2, PT, R11.reuse, 0x8, PT ;  /* 0x000000080b00780c */ /* 0x040fe40003f46070 */
[C---:B------:R-:W-:Y:S02]  /*0120*/  SHF.L.U32 R17, R11.reuse, 0x1, RZ ;  /* 0x000000010b117819 */ /* 0x040fe400000006ff */
[----:B------:R-:W-:Y:S02]  /*0130*/  IADD3 R12, PT, PT, -R11, RZ, RZ ;  /* 0x000000ff0b0c7210 */ /* 0x000fe40007ffe1ff */
[C---:B------:R-:W-:Y:S01]  /*0140*/  LOP3.LUT R6, R17.reuse, 0xe, RZ, 0xc0, !PT ;  /* 0x0000000e11067812 */ /* 0x040fe200078ec0ff */
[----:B------:R-:W2:Y:S01]  /*0150*/  LDC.64 R4, c[0x0][0x390] ;  /* 0x0000e400ff047b82 */ /* 0x000ea20000000a00 */
[----:B------:R-:W-:-:S02]  /*0160*/  LOP3.LUT R7, R17, 0x6, RZ, 0xc0, !PT ;  /* 0x0000000611077812 */ /* 0x000fc400078ec0ff */
[----:B------:R-:W-:Y:S02]  /*0170*/  ISETP.GE.U32.AND P0, PT, R6, 0x7, PT ;  /* 0x000000070600780c */ /* 0x000fe40003f06070 */
[----:B------:R-:W-:Y:S02]  /*0180*/  ISETP.GE.U32.AND P1, PT, R7, 0x3, PT ;  /* 0x000000030700780c */ /* 0x000fe40003f26070 */
[----:B------:R-:W-:Y:S01]  /*0190*/  MOV R18, RZ ;  /* 0x000000ff00127202 */ /* 0x000fe20000000f00 */
[----:B0-----:R-:W-:Y:S01]  /*01a0*/  IMAD R15, R10, UR8, R13 ;  /* 0x000000080a0f7c24 */ /* 0x001fe2000f8e020d */
[----:B------:R-:W-:Y:S09]  /*01b0*/  @!P2 BRA `(.L_x_6) ;  /* 0x0000000000fca947 */ /* 0x000ff20003800000 */
[----:B------:R-:W-:Y:S02]  /*01c0*/  IADD3 R6, PT, PT, R17, 0x1, RZ ;  /* 0x0000000111067810 */ /* 0x000fe40007ffe0ff */
[----:B------:R-:W-:Y:S02]  /*01d0*/  IADD3 R14, PT, PT, R15, -R11, RZ ;  /* 0x8000000b0f0e7210 */ /* 0x000fe40007ffe0ff */
[----:B------:R-:W-:Y:S02]  /*01e0*/  LOP3.LUT R6, R6, 0xfffffff0, RZ, 0xc0, !PT ;  /* 0xfffffff006067812 */ /* 0x000fe400078ec0ff */
[----:B------:R-:W-:Y:S02]  /*01f0*/  MOV R18, RZ ;  /* 0x000000ff00127202 */ /* 0x000fe40000000f00 */
[----:B------:R-:W-:-:S07]  /*0200*/  IADD3 R16, PT, PT, -R6, RZ, RZ ;  /* 0x000000ff06107210 */ /* 0x000fce0007ffe1ff */
.L_x_7:
[----:B------:R-:W0:Y:S08]  /*0210*/  LDC.64 R8, c[0x0][0x388] ;  /* 0x0000e200ff087b82 */ /* 0x000e300000000a00 */
[----:B------:R-:W3:Y:S01]  /*0220*/  LDC.64 R6, c[0x0][0x390] ;  /* 0x0000e400ff067b82 */ /* 0x000ee20000000a00 */
[----:B0-----:R-:W-:-:S05]  /*0230*/  IMAD.WIDE R8, R14, 0x4, R8 ;  /* 0x000000040e087825 */ /* 0x001fca00078e0208 */
[----:B------:R-:W4:Y:S01]  /*0240*/  LDG.E R19, desc[UR6][R8.64] ;  /* 0x0000000608137981 */ /* 0x000f22000c1e1900 */
[----:B---3--:R-:W-:-:S03]  /*0250*/  IMAD.WIDE R6, R17, 0x4, R6 ;  /* 0x0000000411067825 */ /* 0x008fc600078e0206 */
[----:B------:R-:W3:Y:S04]  /*0260*/  LDG.E R23, desc[UR6][R8.64+0x4] ;  /* 0x0000040608177981 */ /* 0x000ee8000c1e1900 */
[----:B------:R-:W4:Y:S04]  /*0270*/  LDG.E R22, desc[UR6][R6.64] ;  /* 0x0000000606167981 */ /* 0x000f28000c1e1900 */
[----:B------:R-:W3:Y:S04]  /*0280*/  LDG.E R24, desc[UR6][R6.64+-0x4] ;  /* 0xfffffc0606187981 */ /* 0x000ee8000c1e1900 */
[----:B------:R-:W5:Y:S04]  /*0290*/  LDG.E R21, desc[UR6][R8.64+0x8] ;  /* 0x0000080608157981 */ /* 0x000f68000c1e1900 */
[----:B------:R-:W5:Y:S04]  /*02a0*/  LDG.E R20, desc[UR6][R6.64+-0x8] ;  /* 0xfffff80606147981 */ /* 0x000f68000c1e1900 */
[----:B------:R-:W2:Y:S04]  /*02b0*/  LDG.E R25, desc[UR6][R8.64+0x14] ;  /* 0x0000140608197981 */ /* 0x000ea8000c1e1900 */
[----:B------:R-:W2:Y:S01]  /*02c0*/  LDG.E R26, desc[UR6][R6.64+-0x34] ;  /* 0xffffcc06061a7981 */ /* 0x000ea2000c1e1900 */
[----:B----4-:R-:W-:-:S03]  /*02d0*/  FFMA R22, R19, R22, R18 ;  /* 0x0000001613167223 */ /* 0x010fc60000000012 */
[----:B------:R-:W4:Y:S01]  /*02e0*/  LDG.E R18, desc[UR6][R8.64+0xc] ;  /* 0x00000c0608127981 */ /* 0x000f22000c1e1900 */
[----:B---3--:R-:W-:-:S03]  /*02f0*/  FFMA R24, R23, R24, R22 ;  /* 0x0000001817187223 */ /* 0x008fc60000000016 */
[----:B------:R-:W4:Y:S04]  /*0300*/  LDG.E R19, desc[UR6][R6.64+-0xc] ;  /* 0xfffff40606137981 */ /* 0x000f28000c1e1900 */
[----:B------:R-:W3:Y:S04]  /*0310*/  LDG.E R22, desc[UR6][R8.64+0x10] ;  /* 0x0000100608167981 */ /* 0x000ee8000c1e1900 */
[----:B------:R-:W3:Y:S01]  /*0320*/  LDG.E R23, desc[UR6][R6.64+-0x10] ;  /* 0xfffff00606177981 */ /* 0x000ee2000c1e1900 */
[----:B-----5:R-:W-:-:S03]  /*0330*/  FFMA R27, R21, R20, R24 ;  /* 0x00000014151b7223 */ /* 0x020fc60000000018 */
[----:B------:R-:W2:Y:S04]  /*0340*/  LDG.E R24, desc[UR6][R6.64+-0x14] ;  /* 0xffffec0606187981 */ /* 0x000ea8000c1e1900 */
[----:B------:R-:W5:Y:S04]  /*0350*/  LDG.E R20, desc[UR6][R8.64+0x18] ;  /* 0x0000180608147981 */ /* 0x000f68000c1e1900 */
[----:B------:R-:W5:Y:S01]  /*0360*/  LDG.E R21, desc[UR6][R6.64+-0x18] ;  /* 0xffffe80606157981 */ /* 0x000f62000c1e1900 */
[----:B----4-:R-:W-:-:S03]  /*0370*/  FFMA R19, R18, R19, R27 ;  /* 0x0000001312137223 */ /* 0x010fc6000000001b */
[----:B------:R-:W4:Y:S01]  /*0380*/  LDG.E R18, desc[UR6][R8.64+0x1c] ;  /* 0x00001c0608127981 */ /* 0x000f22000c1e1900 */
[----:B---3--:R-:W-:-:S03]  /*0390*/  FFMA R22, R22, R23, R19 ;  /* 0x0000001716167223 */ /* 0x008fc60000000013 */
[----:B------:R-:W4:Y:S01]  /*03a0*/  LDG.E R19, desc[UR6][R6.64+-0x1c] ;  /* 0xffffe40606137981 */ /* 0x000f22000c1e1900 */
[----:B--2---:R-:W-:-:S03]  /*03b0*/  FFMA R25, R25, R24, R22 ;  /* 0x0000001819197223 */ /* 0x004fc60000000016 */
[----:B------:R-:W2:Y:S04]  /*03c0*/  LDG.E R22, desc[UR6][R8.64+0x20] ;  /* 0x0000200608167981 */ /* 0x000ea8000c1e1900 */
[----:B------:R-:W2:Y:S01]  /*03d0*/  LDG.E R23, desc[UR6][R6.64+-0x20] ;  /* 0xffffe00606177981 */ /* 0x000ea2000c1e1900 */
[----:B-----5:R-:W-:-:S03]  /*03e0*/  FFMA R27, R20, R21, R25 ;  /* 0x00000015141b7223 */ /* 0x020fc60000000019 */
[----:B------:R-:W3:Y:S04]  /*03f0*/  LDG.E R25, desc[UR6][R8.64+0x24] ;  /* 0x0000240608197981 */ /* 0x000ee8000c1e1900 */
[----:B------:R-:W3:Y:S04]  /*0400*/  LDG.E R24, desc[UR6][R6.64+-0x24] ;  /* 0xffffdc0606187981 */ /* 0x000ee8000c1e1900 */
[----:B------:R-:W5:Y:S04]  /*0410*/  LDG.E R20, desc[UR6][R8.64+0x28] ;  /* 0x0000280608147981 */ /* 0x000f68000c1e1900 */
[----:B------:R-:W5:Y:S01]  /*0420*/  LDG.E R21, desc[UR6][R6.64+-0x28] ;  /* 0xffffd80606157981 */ /* 0x000f62000c1e1900 */
[----:B----4-:R-:W-:-:S03]  /*0430*/  FFMA R19, R18, R19, R27 ;  /* 0x0000001312137223 */ /* 0x010fc6000000001b */
[----:B------:R-:W4:Y:S04]  /*0440*/  LDG.E R18, desc[UR6][R6.64+-0x2c] ;  /* 0xffffd40606127981 */ /* 0x000f28000c1e1900 */
[----:B------:R-:W4:Y:S01]  /*0450*/  LDG.E R27, desc[UR6][R6.64+-0x3c] ;  /* 0xffffc406061b7981 */ /* 0x000f22000c1e1900 */
[----:B--2---:R-:W-:-:S03]  /*0460*/  FFMA R22, R22, R23, R19 ;  /* 0x0000001716167223 */ /* 0x004fc60000000013 */
[----:B------:R-:W4:Y:S04]  /*0470*/  LDG.E R19, desc[UR6][R8.64+0x2c] ;  /* 0x00002c0608137981 */ /* 0x000f28000c1e1900 */
[----:B------:R-:W2:Y:S01]  /*0480*/  LDG.E R23, desc[UR6][R8.64+0x30] ;  /* 0x0000300608177981 */ /* 0x000ea2000c1e1900 */
[----:B---3--:R-:W-:-:S03]  /*0490*/  FFMA R25, R25, R24, R22 ;  /* 0x0000001819197223 */ /* 0x008fc60000000016 */
[----:B------:R-:W2:Y:S04]  /*04a0*/  LDG.E R22, desc[UR6][R6.64+-0x30] ;  /* 0xffffd00606167981 */ /* 0x000ea8000c1e1900 */
[----:B------:R-:W3:Y:S01]  /*04b0*/  LDG.E R24, desc[UR6][R8.64+0x3c] ;  /* 0x00003c0608187981 */ /* 0x000ee2000c1e1900 */
[----:B-----5:R-:W-:-:S03]  /*04c0*/  FFMA R28, R20, R21, R25 ;  /* 0x00000015141c7223 */ /* 0x020fc60000000019 */
[----:B------:R-:W5:Y:S04]  /*04d0*/  LDG.E R25, desc[UR6][R8.64+0x34] ;  /* 0x0000340608197981 */ /* 0x000f68000c1e1900 */
[----:B------:R-:W3:Y:S04]  /*04e0*/  LDG.E R20, desc[UR6][R8.64+0x38] ;  /* 0x0000380608147981 */ /* 0x000ee8000c1e1900 */
[----:B------:R-:W3:Y:S01]  /*04f0*/  LDG.E R21, desc[UR6][R6.64+-0x38] ;  /* 0xffffc80606157981 */ /* 0x000ee2000c1e1900 */
[----:B------:R-:W-:-:S04]  /*0500*/  IADD3 R16, PT, PT, R16, 0x10, RZ ;  /* 0x0000001010107810 */ /* 0x000fc80007ffe0ff */
[----:B------:R-:W-:Y:S02]  /*0510*/  ISETP.NE.AND P2, PT, R16, RZ, PT ;  /* 0x000000ff1000720c */ /* 0x000fe40003f45270 */
[----:B------:R-:W-:Y:S02]  /*0520*/  IADD3 R12, PT, PT, R12, 0x10, RZ ;  /* 0x000000100c0c7810 */ /* 0x000fe40007ffe0ff */
[----:B------:R-:W-:Y:S02]  /*0530*/  IADD3 R14, PT, PT, R14, 0x10, RZ ;  /* 0x000000100e0e7810 */ /* 0x000fe40007ffe0ff */
[----:B------:R-:W-:Y:S01]  /*0540*/  IADD3 R17, PT, PT, R17, -0x10, RZ ;  /* 0xfffffff011117810 */ /* 0x000fe20007ffe0ff */
[----:B----4-:R-:W-:-:S04]  /*0550*/  FFMA R18, R19, R18, R28 ;  /* 0x0000001213127223 */ /* 0x010fc8000000001c */
[----:B--2---:R-:W-:-:S04]  /*0560*/  FFMA R18, R23, R22, R18 ;  /* 0x0000001617127223 */ /* 0x004fc80000000012 */
[----:B-----5:R-:W-:-:S04]  /*0570*/  FFMA R25, R25, R26, R18 ;  /* 0x0000001a19197223 */ /* 0x020fc80000000012 */
[----:B---3--:R-:W-:-:S04]  /*0580*/  FFMA R21, R20, R21, R25 ;  /* 0x0000001514157223 */ /* 0x008fc80000000019 */
[----:B------:R-:W-:Y:S01]  /*0590*/  FFMA R18, R24, R27, R21 ;  /* 0x0000001b18127223 */ /* 0x000fe20000000015 */
[----:B------:R-:W-:Y:S06]  /*05a0*/  @P2 BRA `(.L_x_7) ;  /* 0xfffffffc00182947 */ /* 0x000fec000383ffff */
.L_x_6:
[----:B------:R-:W-:Y:S05]  /*05b0*/  @!P0 BRA `(.L_x_8) ;  /* 0x00000000007c8947 */ /* 0x000fea0003800000 */
[----:B------:R-:W0:Y:S01]  /*05c0*/  LDC.64 R6, c[0x0][0x388] ;  /* 0x0000e200ff067b82 */ /* 0x000e220000000a00 */
[----:B------:R-:W-:Y:S02]  /*05d0*/  IADD3 R17, PT, PT, R15, R12, RZ ;  /* 0x0000000c0f117210 */ /* 0x000fe40007ffe0ff */
[----:B------:R-:W-:-:S05]  /*05e0*/  IADD3 R19, PT, PT, -R12, R11, RZ ;  /* 0x0000000b0c137210 */ /* 0x000fca0007ffe1ff */
        /* <DEDUP_REMOVED lines=10> */
[----:B------:R-:W2:Y:S04]  /*0690*/  LDG.E R21, desc[UR6][R8.64+-0xc] ;  /* 0xfffff40608157981 */ /* 0x000ea8000c1e1900 */
[----:B------:R-:W2:Y:S04]  /*06a0*/  LDG.E R24, desc[UR6][R8.64+-0x10] ;  /* 0xfffff00608187981 */ /* 0x000ea8000c1e1900 */
[----:B------:R-:W2:Y:S04]  /*06b0*/  LDG.E R29, desc[UR6][R8.64+-0x14] ;  /* 0xffffec06081d7981 */ /* 0x000ea8000c1e1900 */
[----:B------:R-:W2:Y:S04]  /*06c0*/  LDG.E R27, desc[UR6][R8.64+-0x18] ;  /* 0xffffe806081b7981 */ /* 0x000ea8000c1e1900 */
[----:B------:R-:W2:Y:S04]  /*06d0*/  LDG.E R25, desc[UR6][R6.64+0x1c] ;  /* 0x00001c0606197981 */ /* 0x000ea8000c1e1900 */
[----:B------:R-:W2:Y:S01]  /*06e0*/  LDG.E R26, desc[UR6][R8.64+-0x1c] ;  /* 0xffffe406081a7981 */ /* 0x000ea2000c1e1900 */
[----:B----4-:R-:W-:-:S03]  /*06f0*/  FFMA R28, R23, R22, R18 ;  /* 0x00000016171c7223 */ /* 0x010fc60000000012 */
[----:B------:R-:W4:Y:S04]  /*0700*/  LDG.E R23, desc[UR6][R6.64+0x10] ;  /* 0x0000100606177981 */ /* 0x000f28000c1e1900 */
[----:B------:R-:W4:Y:S04]  /*0710*/  LDG.E R22, desc[UR6][R6.64+0x14] ;  /* 0x0000140606167981 */ /* 0x000f28000c1e1900 */
[----:B------:R-:W4:Y:S01]  /*0720*/  LDG.E R18, desc[UR6][R6.64+0x18] ;  /* 0x0000180606127981 */ /* 0x000f22000c1e1900 */
[----:B---3--:R-:W-:-:S04]  /*0730*/  FFMA R17, R14, R17, R28 ;  /* 0x000000110e117223 */ /* 0x008fc8000000001c */
[----:B-----5:R-:W-:-:S04]  /*0740*/  FFMA R17, R16, R19, R17 ;  /* 0x0000001310117223 */ /* 0x020fc80000000011 */
[----:B--2---:R-:W-:Y:S01]  /*0750*/  FFMA R20, R20, R21, R17 ;  /* 0x0000001514147223 */ /* 0x004fe20000000011 */
[----:B------:R-:W-:-:S03]  /*0760*/  IADD3 R12, PT, PT, R12, 0x8, RZ ;  /* 0x000000080c0c7810 */ /* 0x000fc60007ffe0ff */
[----:B----4-:R-:W-:-:S04]  /*0770*/  FFMA R23, R23, R24, R20 ;  /* 0x0000001817177223 */ /* 0x010fc80000000014 */
[----:B------:R-:W-:-:S04]  /*0780*/  FFMA R23, R22, R29, R23 ;  /* 0x0000001d16177223 */ /* 0x000fc80000000017 */
[----:B------:R-:W-:-:S04]  /*0790*/  FFMA R18, R18, R27, R23 ;  /* 0x0000001b12127223 */ /* 0x000fc80000000017 */
[----:B------:R-:W-:-:S07]  /*07a0*/  FFMA R18, R25, R26, R18 ;  /* 0x0000001a19127223 */ /* 0x000fce0000000012 */
.L_x_8:
[----:B------:R-:W-:Y:S02]  /*07b0*/  @P1 IADD3 R7, PT, PT, R15, R12, RZ ;  /* 0x0000000c0f071210 */ /* 0x000fe40007ffe0ff */
[----:B------:R-:W-:-:S03]  /*07c0*/  @P1 IADD3 R9, PT, PT, -R12, R11, RZ ;  /* 0x0000000b0c091210 */ /* 0x000fc60007ffe1ff */
[----:B-1----:R-:W-:-:S04]  /*07d0*/  @P1 IMAD.WIDE R6, R7, 0x4, R2 ;  /* 0x0000000407061825 */ /* 0x002fc800078e0202 */
[--C-:B--2---:R-:W-:Y:S01]  /*07e0*/  @P1 IMAD.WIDE R8, R9, 0x4, R4.reuse ;  /* 0x0000000409081825 */ /* 0x104fe200078e0204 */
[----:B------:R-:W2:Y:S04]  /*07f0*/  @P1 LDG.E R15, desc[UR6][R6.64] ;  /* 0x00000006060f1981 */ /* 0x000ea8000c1e1900 */
[----:B------:R-:W2:Y:S04]  /*0800*/  @P1 LDG.E R14, desc[UR6][R8.64] ;  /* 0x00000006080e1981 */ /* 0x000ea8000c1e1900 */
[----:B------:R-:W3:Y:S04]  /*0810*/  @P1 LDG.E R17, desc[UR6][R6.64+0x4] ;  /* 0x0000040606111981 */ /* 0x000ee8000c1e1900 */
[----:B------:R-:W3:Y:S04]  /*0820*/  @P1 LDG.E R16, desc[UR6][R8.64+-0x4] ;  /* 0xfffffc0608101981 */ /* 0x000ee8000c1e1900 */
[----:B------:R-:W4:Y:S04]  /*0830*/  @P1 LDG.E R19, desc[UR6][R6.64+0x8] ;  /* 0x0000080606131981 */ /* 0x000f28000c1e1900 */
[----:B------:R-:W4:Y:S04]  /*0840*/  @P1 LDG.E R20, desc[UR6][R8.64+-0x8] ;  /* 0xfffff80608141981 */ /* 0x000f28000c1e1900 */
[----:B------:R-:W5:Y:S04]  /*0850*/  @P1 LDG.E R21, desc[UR6][R6.64+0xc] ;  /* 0x00000c0606151981 */ /* 0x000f68000c1e1900 */
[----:B------:R-:W5:Y:S01]  /*0860*/  @P1 LDG.E R22, desc[UR6][R8.64+-0xc] ;  /* 0xfffff40608161981 */ /* 0x000f62000c1e1900 */
[----:B------:R-:W0:Y:S01]  /*0870*/  LDCU.U16 UR5, c[0x0][0x3a0] ;  /* 0x00007400ff0577ac */ /* 0x000e220008000400 */
[----:B------:R-:W-:Y:S01]  /*0880*/  @P1 IADD3 R12, PT, PT, R12, 0x4, RZ ;  /* 0x000000040c0c1810 */ /* 0x000fe20007ffe0ff */
[----:B------:R-:W-:Y:S01]  /*0890*/  IMAD.WIDE R4, R11, 0x4, R4 ;  /* 0x000000040b047825 */ /* 0x000fe200078e0204 */
[----:B0-----:R-:W-:-:S04]  /*08a0*/  USHF.L.U32 UR5, UR5, 0x1, URZ ;  /* 0x0000000105057899 */ /* 0x001fc800080006ff */
[----:B------:R-:W-:-:S04]  /*08b0*/  ULOP3.LUT UR5, UR5, 0x2, URZ, 0xe2, !UPT ;  /* 0x0000000205057892 */ /* 0x000fc8000f8ee2ff */
[----:B------:R-:W-:Y:S01]  /*08c0*/  UIADD3 UR5, UPT, UPT, -UR5, URZ, URZ ;  /* 0x000000ff05057290 */ /* 0x000fe2000fffe1ff */
[----:B--2---:R-:W-:Y:S01]  /*08d0*/  @P1 FFMA R14, R15, R14, R18 ;  /* 0x0000000e0f0e1223 */ /* 0x004fe20000000012 */
[----:B------:R-:W-:-:S05]  /*08e0*/  IADD3 R15, PT, PT, R0, UR4, R12 ;  /* 0x00000004000f7c10 */ /* 0x000fca000fffe00c */
[----:B------:R-:W-:Y:S02]  /*08f0*/  IMAD R15, R10, UR8, R15 ;  /* 0x000000080a0f7c24 */ /* 0x000fe4000f8e020f */
[----:B---3--:R-:W-:-:S04]  /*0900*/  @P1 FFMA R14, R17, R16, R14 ;  /* 0x00000010110e1223 */ /* 0x008fc8000000000e */
[----:B----4-:R-:W-:-:S04]  /*0910*/  @P1 FFMA R14, R19, R20, R14 ;  /* 0x00000014130e1223 */ /* 0x010fc8000000000e */
[----:B-----5:R-:W-:-:S07]  /*0920*/  @P1 FFMA R18, R21, R22, R14 ;  /* 0x0000001615121223 */ /* 0x020fce000000000e */
.L_x_9:
[----:B------:R-:W-:-:S04]  /*0930*/  IMAD.WIDE R6, R12, 0x4, RZ ;  /* 0x000000040c067825 */ /* 0x000fc800078e02ff */
[----:B------:R-:W-:Y:S01]  /*0940*/  IMAD.WIDE R8, R15, 0x4, R2 ;  /* 0x000000040f087825 */ /* 0x000fe200078e0202 */
[----:B------:R-:W-:-:S04]  /*0950*/  IADD3 R6, P0, PT, R4, -R6, RZ ;  /* 0x8000000604067210 */ /* 0x000fc80007f1e0ff */
[----:B------:R-:W-:Y:S01]  /*0960*/  IADD3.X R7, PT, PT, R5, ~R7, RZ, P0, !PT ;  /* 0x8000000705077210 */ /* 0x000fe200007fe4ff */
[----:B------:R-:W2:Y:S04]  /*0970*/  LDG.E R9, desc[UR6][R8.64] ;  /* 0x0000000608097981 */ /* 0x000ea8000c1e1900 */
[----:B------:R-:W2:Y:S01]  /*0980*/  LDG.E R6, desc[UR6][R6.64] ;  /* 0x0000000606067981 */ /* 0x000ea2000c1e1900 */
[----:B------:R-:W-:Y:S01]  /*0990*/  UIADD3 UR5, UPT, UPT, UR5, 0x1, URZ ;  /* 0x0000000105057890 */ /* 0x000fe2000fffe0ff */
[----:B------:R-:W-:Y:S02]  /*09a0*/  IADD3 R12, PT, PT, R12, 0x1, RZ ;  /* 0x000000010c0c7810 */ /* 0x000fe40007ffe0ff */
[----:B------:R-:W-:Y:S01]  /*09b0*/  IADD3 R15, PT, PT, R15, 0x1, RZ ;  /* 0x000000010f0f7810 */ /* 0x000fe20007ffe0ff */
[----:B------:R-:W-:Y:S01]  /*09c0*/  UISETP.NE.AND UP0, UPT, UR5, 0x1, UPT ;  /* 0x000000010500788c */ /* 0x000fe2000bf05270 */
[----:B--2---:R-:W-:-:S08]  /*09d0*/  FFMA R18, R9, R6, R18 ;  /* 0x0000000609127223 */ /* 0x004fd00000000012 */
[----:B------:R-:W-:Y:S05]  /*09e0*/  BRA.U UP0, `(.L_x_9) ;  /* 0xfffffffd00d07547 */ /* 0x000fea000b83ffff */
.L_x_5:
[----:B------:R-:W0:Y:S01]  /*09f0*/  LDC.64 R2, c[0x0][0x380] ;  /* 0x0000e000ff027b82 */ /* 0x000e220000000a00 */
[----:B------:R-:W1:Y:S02]  /*0a00*/  LDCU UR4, c[0x0][0x398] ;  /* 0x00007300ff0477ac */ /* 0x000e640008000800 */
[----:B-1----:R-:W-:-:S04]  /*0a10*/  IMAD R13, R10, UR4, R13 ;  /* 0x000000040a0d7c24 */ /* 0x002fc8000f8e020d */
[----:B0-----:R-:W-:-:S05]  /*0a20*/  IMAD.WIDE R2, R13, 0x4, R2 ;  /* 0x000000040d027825 */ /* 0x001fca00078e0202 */
[----:B------:R-:W-:Y:S01]  /*0a30*/  STG.E desc[UR6][R2.64], R18 ;  /* 0x0000001202007986 */ /* 0x000fe2000c101906 */
[----:B------:R-:W-:Y:S05]  /*0a40*/  EXIT ;  /* 0x000000000000794d */ /* 0x000fea0003800000 */
.L_x_10:
        /* <DEDUP_REMOVED lines=11> */
.L_x_12:


//--------------------- .nv.shared.reserved.0     --------------------------
	.section	.nv.shared.reserved.0,"aw",@nobits
	.weak		__nv_reservedSMEM_offset_0_alias
	.size		__nv_reservedSMEM_offset_0_alias, 0, 64
	.other		__nv_reservedSMEM_offset_0_alias,@"STO_CUDA_RESERVED_SHARED STV_DEFAULT"
__nv_reservedSMEM_offset_0_alias:
	.zero		0
	.zero		64


//--------------------- .nv.constant0._Z20convolutionColumnGPUPfS_S_iii --------------------------
	.section	.nv.constant0._Z20convolutionColumnGPUPfS_S_iii,"a",@progbits
	.sectionflags	@""
	.align	4
.nv.constant0._Z20convolutionColumnGPUPfS_S_iii:
	.zero		932


//--------------------- .nv.constant0._Z17convolutionRowGPUPfS_S_iii --------------------------
	.section	.nv.constant0._Z17convolutionRowGPUPfS_S_iii,"a",@progbits
	.sectionflags	@""
	.align	4
.nv.constant0._Z17convolutionRowGPUPfS_S_iii:
	.zero		932


//--------------------- SYMBOLS --------------------------

	.type		.nv.reservedSmem.offset0,@object
	.size		.nv.reservedSmem.offset0,0x4
